//
// Generated by NVIDIA NVVM Compiler
//
// Compiler Build ID: CL-36424714
// Cuda compilation tools, release 13.0, V13.0.88
// Based on NVVM 20.0.0
//

.version 9.0
.target sm_100
.address_size 64

	// .globl	_Z19odd_even_sort_blockPii
// _ZZ19odd_even_sort_blockPiiE5sdata has been demoted

.visible .entry _Z19odd_even_sort_blockPii(
	.param .u64 .ptr .align 1 _Z19odd_even_sort_blockPii_param_0,
	.param .u32 _Z19odd_even_sort_blockPii_param_1
)
{
	.reg .pred 	%p<27>;
	.reg .b32 	%r<41>;
	.reg .b64 	%rd<5>;
	// demoted variable
	.shared .align 4 .b8 _ZZ19odd_even_sort_blockPiiE5sdata[2048];
	ld.param.u64 	%rd3, [_Z19odd_even_sort_blockPii_param_0];
	ld.param.u32 	%r26, [_Z19odd_even_sort_blockPii_param_1];
	setp.lt.s32 	%p3, %r26, 1;
	@%p3 bra 	$L__BB0_33;
	mov.u32 	%r28, %tid.x;
	mov.u32 	%r30, %ctaid.x;
	mov.u32 	%r31, %ntid.x;
	mad.lo.s32 	%r1, %r30, %r31, %r28;
	shl.b32 	%r32, %r28, 2;
	mov.u32 	%r33, _ZZ19odd_even_sort_blockPiiE5sdata;
	add.s32 	%r2, %r33, %r32;
	and.b32  	%r34, %r28, 1;
	setp.eq.b32 	%p4, %r34, 1;
	setp.lt.u32 	%p5, %r28, 511;
	and.pred  	%p1, %p4, %p5;
	setp.eq.s32 	%p6, %r34, 0;
	and.pred  	%p2, %p6, %p5;
	cvta.to.global.u64 	%rd1, %rd3;
	mov.b32 	%r38, 0;
	not.pred 	%p8, %p2;
$L__BB0_2:
	add.s32 	%r4, %r1, %r38;
	setp.ge.s32 	%p7, %r4, %r26;
	mul.wide.s32 	%rd4, %r4, 4;
	add.s64 	%rd2, %rd1, %rd4;
	mov.b32 	%r39, 2147483647;
	@%p7 bra 	$L__BB0_4;
	ld.global.u32 	%r39, [%rd2];
$L__BB0_4:
	st.shared.u32 	[%r2], %r39;
	bar.sync 	0;
	mov.b32 	%r40, 0;
$L__BB0_5:
	@%p8 bra 	$L__BB0_8;
	ld.shared.u32 	%r8, [%r2];
	ld.shared.u32 	%r9, [%r2+4];
	setp.le.s32 	%p9, %r8, %r9;
	@%p9 bra 	$L__BB0_8;
	st.shared.u32 	[%r2], %r9;
	st.shared.u32 	[%r2+4], %r8;
$L__BB0_8:
	bar.sync 	0;
	not.pred 	%p10, %p1;
	@%p10 bra 	$L__BB0_11;
	ld.shared.u32 	%r10, [%r2];
	ld.shared.u32 	%r11, [%r2+4];
	setp.le.s32 	%p11, %r10, %r11;
	@%p11 bra 	$L__BB0_11;
	st.shared.u32 	[%r2], %r11;
	st.shared.u32 	[%r2+4], %r10;
$L__BB0_11:
	bar.sync 	0;
	@%p8 bra 	$L__BB0_14;
	ld.shared.u32 	%r12, [%r2];
	ld.shared.u32 	%r13, [%r2+4];
	setp.le.s32 	%p13, %r12, %r13;
	@%p13 bra 	$L__BB0_14;
	st.shared.u32 	[%r2], %r13;
	st.shared.u32 	[%r2+4], %r12;
$L__BB0_14:
	bar.sync 	0;
	@%p10 bra 	$L__BB0_17;
	ld.shared.u32 	%r14, [%r2];
	ld.shared.u32 	%r15, [%r2+4];
	setp.le.s32 	%p15, %r14, %r15;
	@%p15 bra 	$L__BB0_17;
	st.shared.u32 	[%r2], %r15;
	st.shared.u32 	[%r2+4], %r14;
$L__BB0_17:
	bar.sync 	0;
	@%p8 bra 	$L__BB0_20;
	ld.shared.u32 	%r16, [%r2];
	ld.shared.u32 	%r17, [%r2+4];
	setp.le.s32 	%p17, %r16, %r17;
	@%p17 bra 	$L__BB0_20;
	st.shared.u32 	[%r2], %r17;
	st.shared.u32 	[%r2+4], %r16;
$L__BB0_20:
	bar.sync 	0;
	@%p10 bra 	$L__BB0_23;
	ld.shared.u32 	%r18, [%r2];
	ld.shared.u32 	%r19, [%r2+4];
	setp.le.s32 	%p19, %r18, %r19;
	@%p19 bra 	$L__BB0_23;
	st.shared.u32 	[%r2], %r19;
	st.shared.u32 	[%r2+4], %r18;
$L__BB0_23:
	bar.sync 	0;
	@%p8 bra 	$L__BB0_26;
	ld.shared.u32 	%r20, [%r2];
	ld.shared.u32 	%r21, [%r2+4];
	setp.le.s32 	%p21, %r20, %r21;
	@%p21 bra 	$L__BB0_26;
	st.shared.u32 	[%r2], %r21;
	st.shared.u32 	[%r2+4], %r20;
$L__BB0_26:
	bar.sync 	0;
	@%p10 bra 	$L__BB0_29;
	ld.shared.u32 	%r22, [%r2];
	ld.shared.u32 	%r23, [%r2+4];
	setp.le.s32 	%p23, %r22, %r23;
	@%p23 bra 	$L__BB0_29;
	st.shared.u32 	[%r2], %r23;
	st.shared.u32 	[%r2+4], %r22;
$L__BB0_29:
	bar.sync 	0;
	add.s32 	%r40, %r40, 8;
	setp.ne.s32 	%p24, %r40, 512;
	@%p24 bra 	$L__BB0_5;
	setp.ge.s32 	%p25, %r4, %r26;
	@%p25 bra 	$L__BB0_32;
	ld.shared.u32 	%r37, [%r2];
	st.global.u32 	[%rd2], %r37;
$L__BB0_32:
	bar.sync 	0;
	add.s32 	%r38, %r38, 262144;
	setp.lt.s32 	%p26, %r38, %r26;
	@%p26 bra 	$L__BB0_2;
$L__BB0_33:
	ret;

}
	// .globl	_Z20bitonic_merge_globalPiiii
.visible .entry _Z20bitonic_merge_globalPiiii(
	.param .u64 .ptr .align 1 _Z20bitonic_merge_globalPiiii_param_0,
	.param .u32 _Z20bitonic_merge_globalPiiii_param_1,
	.param .u32 _Z20bitonic_merge_globalPiiii_param_2,
	.param .u32 _Z20bitonic_merge_globalPiiii_param_3
)
{
	.reg .pred 	%p<46>;
	.reg .b32 	%r<61>;
	.reg .b64 	%rd<18>;

	ld.param.u64 	%rd10, [_Z20bitonic_merge_globalPiiii_param_0];
	ld.param.u32 	%r39, [_Z20bitonic_merge_globalPiiii_param_1];
	ld.param.u32 	%r40, [_Z20bitonic_merge_globalPiiii_param_2];
	ld.param.u32 	%r41, [_Z20bitonic_merge_globalPiiii_param_3];
	cvta.to.global.u64 	%rd1, %rd10;
	setp.lt.s32 	%p1, %r39, 1;
	@%p1 bra 	$L__BB1_28;
	mov.u32 	%r43, %ctaid.x;
	mov.u32 	%r44, %ntid.x;
	mul.lo.s32 	%r1, %r43, %r44;
	mov.u32 	%r2, %tid.x;
	add.s32 	%r45, %r39, -1;
	shr.u32 	%r46, %r45, 18;
	add.s32 	%r3, %r46, 1;
	and.b32  	%r4, %r3, 3;
	setp.lt.u32 	%p2, %r39, 786433;
	mov.b32 	%r58, 0;
	@%p2 bra 	$L__BB1_21;
	add.s32 	%r56, %r2, %r1;
	add.s64 	%rd2, %rd1, 2097152;
	and.b32  	%r48, %r3, 32764;
	neg.s32 	%r55, %r48;
	mov.b32 	%r57, 524288;
$L__BB1_3:
	mul.wide.s32 	%rd11, %r56, 4;
	add.s64 	%rd3, %rd2, %rd11;
	setp.ge.s32 	%p3, %r56, %r39;
	@%p3 bra 	$L__BB1_7;
	xor.b32  	%r10, %r56, %r40;
	setp.le.s32 	%p4, %r10, %r56;
	setp.ge.s32 	%p5, %r10, %r39;
	or.pred  	%p6, %p4, %p5;
	@%p6 bra 	$L__BB1_7;
	and.b32  	%r49, %r56, %r41;
	ld.global.u32 	%r11, [%rd3+-2097152];
	mul.wide.s32 	%rd12, %r10, 4;
	add.s64 	%rd4, %rd1, %rd12;
	ld.global.u32 	%r12, [%rd4];
	setp.gt.s32 	%p7, %r11, %r12;
	setp.ne.s32 	%p8, %r49, 0;
	xor.pred  	%p9, %p8, %p7;
	not.pred 	%p10, %p9;
	@%p10 bra 	$L__BB1_7;
	st.global.u32 	[%rd3+-2097152], %r12;
	st.global.u32 	[%rd4], %r11;
$L__BB1_7:
	add.s32 	%r13, %r56, 262144;
	setp.ge.s32 	%p11, %r13, %r39;
	@%p11 bra 	$L__BB1_11;
	xor.b32  	%r14, %r13, %r40;
	setp.le.s32 	%p12, %r14, %r13;
	setp.ge.s32 	%p13, %r14, %r39;
	or.pred  	%p14, %p12, %p13;
	@%p14 bra 	$L__BB1_11;
	and.b32  	%r50, %r13, %r41;
	ld.global.u32 	%r15, [%rd3+-1048576];
	mul.wide.s32 	%rd13, %r14, 4;
	add.s64 	%rd5, %rd1, %rd13;
	ld.global.u32 	%r16, [%rd5];
	setp.gt.s32 	%p15, %r15, %r16;
	setp.ne.s32 	%p16, %r50, 0;
	xor.pred  	%p17, %p16, %p15;
	not.pred 	%p18, %p17;
	@%p18 bra 	$L__BB1_11;
	st.global.u32 	[%rd3+-1048576], %r16;
	st.global.u32 	[%rd5], %r15;
$L__BB1_11:
	add.s32 	%r17, %r56, 524288;
	setp.ge.s32 	%p19, %r17, %r39;
	@%p19 bra 	$L__BB1_15;
	xor.b32  	%r18, %r17, %r40;
	setp.le.s32 	%p20, %r18, %r17;
	setp.ge.s32 	%p21, %r18, %r39;
	or.pred  	%p22, %p20, %p21;
	@%p22 bra 	$L__BB1_15;
	and.b32  	%r51, %r17, %r41;
	ld.global.u32 	%r19, [%rd3];
	mul.wide.s32 	%rd14, %r18, 4;
	add.s64 	%rd6, %rd1, %rd14;
	ld.global.u32 	%r20, [%rd6];
	setp.gt.s32 	%p23, %r19, %r20;
	setp.ne.s32 	%p24, %r51, 0;
	xor.pred  	%p25, %p24, %p23;
	not.pred 	%p26, %p25;
	@%p26 bra 	$L__BB1_15;
	st.global.u32 	[%rd3], %r20;
	st.global.u32 	[%rd6], %r19;
$L__BB1_15:
	add.s32 	%r21, %r56, 786432;
	setp.ge.s32 	%p27, %r21, %r39;
	@%p27 bra 	$L__BB1_19;
	xor.b32  	%r22, %r21, %r40;
	setp.le.s32 	%p28, %r22, %r21;
	setp.ge.s32 	%p29, %r22, %r39;
	or.pred  	%p30, %p28, %p29;
	@%p30 bra 	$L__BB1_19;
	and.b32  	%r52, %r21, %r41;
	ld.global.u32 	%r23, [%rd3+1048576];
	mul.wide.s32 	%rd15, %r22, 4;
	add.s64 	%rd7, %rd1, %rd15;
	ld.global.u32 	%r24, [%rd7];
	setp.gt.s32 	%p31, %r23, %r24;
	setp.ne.s32 	%p32, %r52, 0;
	xor.pred  	%p33, %p32, %p31;
	not.pred 	%p34, %p33;
	@%p34 bra 	$L__BB1_19;
	st.global.u32 	[%rd3+1048576], %r24;
	st.global.u32 	[%rd7], %r23;
$L__BB1_19:
	add.s32 	%r57, %r57, 1048576;
	add.s32 	%r56, %r56, 1048576;
	add.s32 	%r55, %r55, 4;
	setp.ne.s32 	%p35, %r55, 0;
	@%p35 bra 	$L__BB1_3;
	add.s32 	%r58, %r57, -524288;
$L__BB1_21:
	setp.eq.s32 	%p36, %r4, 0;
	@%p36 bra 	$L__BB1_28;
	add.s32 	%r53, %r2, %r58;
	add.s32 	%r60, %r53, %r1;
	neg.s32 	%r59, %r4;
$L__BB1_23:
	.pragma "nounroll";
	setp.ge.s32 	%p37, %r60, %r39;
	@%p37 bra 	$L__BB1_27;
	xor.b32  	%r34, %r60, %r40;
	setp.le.s32 	%p38, %r34, %r60;
	setp.ge.s32 	%p39, %r34, %r39;
	or.pred  	%p40, %p38, %p39;
	@%p40 bra 	$L__BB1_27;
	mul.wide.s32 	%rd16, %r60, 4;
	add.s64 	%rd8, %rd1, %rd16;
	and.b32  	%r54, %r60, %r41;
	ld.global.u32 	%r35, [%rd8];
	mul.wide.s32 	%rd17, %r34, 4;
	add.s64 	%rd9, %rd1, %rd17;
	ld.global.u32 	%r36, [%rd9];
	setp.gt.s32 	%p41, %r35, %r36;
	setp.ne.s32 	%p42, %r54, 0;
	xor.pred  	%p43, %p42, %p41;
	not.pred 	%p44, %p43;
	@%p44 bra 	$L__BB1_27;
	st.global.u32 	[%rd8], %r36;
	st.global.u32 	[%rd9], %r35;
$L__BB1_27:
	add.s32 	%r60, %r60, 262144;
	add.s32 	%r59, %r59, 1;
	setp.ne.s32 	%p45, %r59, 0;
	@%p45 bra 	$L__BB1_23;
$L__BB1_28:
	ret;

}


// ===== COMPILED SASS (sm_100) =====

	.target	sm_100

	.elftype	@"ET_EXEC"


//--------------------- .note.nv.tkinfo           --------------------------
	.section	.note.nv.tkinfo,"",@"SHT_NOTE"
	.sectionflags	@"SHF_NOTE_NV_TKINFO"
	.tkinfo
        /*0018*/ 	.word	0x00000002
        /*0030*/ 	.string	""
        /*0030*/ 	.string	"ptxas"
        /*0030*/ 	.string	"Cuda compilation tools, release 13.0, V13.0.88"
        /*0030*/ 	.string	"Build cuda_13.0.r13.0/compiler.36424714_0"
        /*0030*/ 	.string	"-arch sm_100 -m 64 "



//--------------------- .note.nv.cuinfo           --------------------------
	.section	.note.nv.cuinfo,"",@"SHT_NOTE"
	.sectionflags	@"SHF_NOTE_NV_CUINFO"
        /*0018*/ 	.short	0x0002
        /*001a*/ 	.short	0x0064
        /*001c*/ 	.short	0x0082
	.zero		2


//--------------------- .nv.info                  --------------------------
	.section	.nv.info,"",@"SHT_CUDA_INFO"
	.align	4


	//----- nvinfo : EIATTR_REGCOUNT
	.align		4
        /*0000*/ 	.byte	0x04, 0x2f
        /*0002*/ 	.short	(.L_1 - .L_0)
	.align		4
.L_0:
        /*0004*/ 	.word	index@(_Z19odd_even_sort_blockPii)
        /*0008*/ 	.word	0x0000000a


	//----- nvinfo : EIATTR_FRAME_SIZE
	.align		4
.L_1:
        /*000c*/ 	.byte	0x04, 0x11
        /*000e*/ 	.short	(.L_3 - .L_2)
	.align		4
.L_2:
        /*0010*/ 	.word	index@(_Z19odd_even_sort_blockPii)
        /*0014*/ 	.word	0x00000000


	//----- nvinfo : EIATTR_REGCOUNT
	.align		4
.L_3:
        /*0018*/ 	.byte	0x04, 0x2f
        /*001a*/ 	.short	(.L_5 - .L_4)
	.align		4
.L_4:
        /*001c*/ 	.word	index@(_Z20bitonic_merge_globalPiiii)
        /*0020*/ 	.word	0x00000013


	//----- nvinfo : EIATTR_FRAME_SIZE
	.align		4
.L_5:
        /*0024*/ 	.byte	0x04, 0x11
        /*0026*/ 	.short	(.L_7 - .L_6)
	.align		4
.L_6:
        /*0028*/ 	.word	index@(_Z20bitonic_merge_globalPiiii)
        /*002c*/ 	.word	0x00000000


	//----- nvinfo : EIATTR_MIN_STACK_SIZE
	.align		4
.L_7:
        /*0030*/ 	.byte	0x04, 0x12
        /*0032*/ 	.short	(.L_9 - .L_8)
	.align		4
.L_8:
        /*0034*/ 	.word	index@(_Z20bitonic_merge_globalPiiii)
        /*0038*/ 	.word	0x00000000


	//----- nvinfo : EIATTR_MIN_STACK_SIZE
	.align		4
.L_9:
        /*003c*/ 	.byte	0x04, 0x12
        /*003e*/ 	.short	(.L_11 - .L_10)
	.align		4
.L_10:
        /*0040*/ 	.word	index@(_Z19odd_even_sort_blockPii)
        /*0044*/ 	.word	0x00000000
.L_11:


//--------------------- .nv.compat                --------------------------
	.section	.nv.compat,"",@"SHT_CUDA_COMPAT_INFO"
	.align	4
        /*0000*/ 	.byte	0x02, 0x09, 0x00, 0x00, 0x02, 0x02, 0x01, 0x00, 0x02, 0x05, 0x05, 0x00, 0x03, 0x07, 0x01, 0x01
        /*0010*/ 	.byte	0x02, 0x03, 0x00, 0x00, 0x02, 0x06, 0x01, 0x00, 0x04, 0x0b, 0x08, 0x00, 0x09, 0x00, 0x00, 0x00
        /*0020*/ 	.byte	0x00, 0x00, 0x00, 0x00


//--------------------- .nv.info._Z20bitonic_merge_globalPiiii --------------------------
	.section	.nv.info._Z20bitonic_merge_globalPiiii,"",@"SHT_CUDA_INFO"
	.sectionflags	@""
	.align	4


	//----- nvinfo : EIATTR_CUDA_API_VERSION
	.align		4
        /*0000*/ 	.byte	0x04, 0x37
        /*0002*/ 	.short	(.L_13 - .L_12)
.L_12:
        /*0004*/ 	.word	0x00000082


	//----- nvinfo : EIATTR_KPARAM_INFO
	.align		4
.L_13:
        /*0008*/ 	.byte	0x04, 0x17
        /*000a*/ 	.short	(.L_15 - .L_14)
.L_14:
        /*000c*/ 	.word	0x00000000
        /*0010*/ 	.short	0x0003
        /*0012*/ 	.short	0x0010
        /*0014*/ 	.byte	0x00, 0xf0, 0x11, 0x00


	//----- nvinfo : EIATTR_KPARAM_INFO
	.align		4
.L_15:
        /*0018*/ 	.byte	0x04, 0x17
        /*001a*/ 	.short	(.L_17 - .L_16)
.L_16:
        /*001c*/ 	.word	0x00000000
        /*0020*/ 	.short	0x0002
        /*0022*/ 	.short	0x000c
        /*0024*/ 	.byte	0x00, 0xf0, 0x11, 0x00


	//----- nvinfo : EIATTR_KPARAM_INFO
	.align		4
.L_17:
        /*0028*/ 	.byte	0x04, 0x17
        /*002a*/ 	.short	(.L_19 - .L_18)
.L_18:
        /*002c*/ 	.word	0x00000000
        /*0030*/ 	.short	0x0001
        /*0032*/ 	.short	0x0008
        /*0034*/ 	.byte	0x00, 0xf0, 0x11, 0x00


	//----- nvinfo : EIATTR_KPARAM_INFO
	.align		4
.L_19:
        /*0038*/ 	.byte	0x04, 0x17
        /*003a*/ 	.short	(.L_21 - .L_20)
.L_20:
        /*003c*/ 	.word	0x00000000
        /*0040*/ 	.short	0x0000
        /*0042*/ 	.short	0x0000
        /*0044*/ 	.byte	0x00, 0xf5, 0x21, 0x00


	//----- nvinfo : EIATTR_SPARSE_MMA_MASK
	.align		4
.L_21:
        /*0048*/ 	.byte	0x03, 0x50
        /*004a*/ 	.short	0x0000


	//----- nvinfo : EIATTR_MAXREG_COUNT
	.align		4
        /*004c*/ 	.byte	0x03, 0x1b
        /*004e*/ 	.short	0x00ff


	//----- nvinfo : EIATTR_MERCURY_ISA_VERSION
	.align		4
        /*0050*/ 	.byte	0x03, 0x5f
        /*0052*/ 	.short	0x0101


	//----- nvinfo : EIATTR_VRC_CTA_INIT_COUNT
	.align		4
        /*0054*/ 	.byte	0x02, 0x4a
	.zero		1
	.zero		1


	//----- nvinfo : EIATTR_EXIT_INSTR_OFFSETS
	.align		4
        /*0058*/ 	.byte	0x04, 0x1c
        /*005a*/ 	.short	(.L_23 - .L_22)


	//   ....[0]....
.L_22:
        /*005c*/ 	.word	0x00000030


	//   ....[1]....
        /*0060*/ 	.word	0x00000630


	//   ....[2]....
        /*0064*/ 	.word	0x000007e0


	//----- nvinfo : EIATTR_CRS_STACK_SIZE
	.align		4
.L_23:
        /*0068*/ 	.byte	0x04, 0x1e
        /*006a*/ 	.short	(.L_25 - .L_24)
.L_24:
        /*006c*/ 	.word	0x00000000


	//----- nvinfo : EIATTR_CBANK_PARAM_SIZE
	.align		4
.L_25:
        /*0070*/ 	.byte	0x03, 0x19
        /*0072*/ 	.short	0x0014


	//----- nvinfo : EIATTR_PARAM_CBANK
	.align		4
        /*0074*/ 	.byte	0x04, 0x0a
        /*0076*/ 	.short	(.L_27 - .L_26)
	.align		4
.L_26:
        /*0078*/ 	.word	index@(.nv.constant0._Z20bitonic_merge_globalPiiii)
        /*007c*/ 	.short	0x0380
        /*007e*/ 	.short	0x0014


	//----- nvinfo : EIATTR_SW_WAR
	.align		4
.L_27:
        /*0080*/ 	.byte	0x04, 0x36
        /*0082*/ 	.short	(.L_29 - .L_28)
.L_28:
        /*0084*/ 	.word	0x00000008
.L_29:


//--------------------- .nv.info._Z19odd_even_sort_blockPii --------------------------
	.section	.nv.info._Z19odd_even_sort_blockPii,"",@"SHT_CUDA_INFO"
	.sectionflags	@""
	.align	4


	//----- nvinfo : EIATTR_CUDA_API_VERSION
	.align		4
        /*0000*/ 	.byte	0x04, 0x37
        /*0002*/ 	.short	(.L_31 - .L_30)
.L_30:
        /*0004*/ 	.word	0x00000082


	//----- nvinfo : EIATTR_KPARAM_INFO
	.align		4
.L_31:
        /*0008*/ 	.byte	0x04, 0x17
        /*000a*/ 	.short	(.L_33 - .L_32)
.L_32:
        /*000c*/ 	.word	0x00000000
        /*0010*/ 	.short	0x0001
        /*0012*/ 	.short	0x0008
        /*0014*/ 	.byte	0x00, 0xf0, 0x11, 0x00


	//----- nvinfo : EIATTR_KPARAM_INFO
	.align		4
.L_33:
        /*0018*/ 	.byte	0x04, 0x17
        /*001a*/ 	.short	(.L_35 - .L_34)
.L_34:
        /*001c*/ 	.word	0x00000000
        /*0020*/ 	.short	0x0000
        /*0022*/ 	.short	0x0000
        /*0024*/ 	.byte	0x00, 0xf5, 0x21, 0x00


	//----- nvinfo : EIATTR_SPARSE_MMA_MASK
	.align		4
.L_35:
        /*0028*/ 	.byte	0x03, 0x50
        /*002a*/ 	.short	0x0000


	//----- nvinfo : EIATTR_MAXREG_COUNT
	.align		4
        /*002c*/ 	.byte	0x03, 0x1b
        /*002e*/ 	.short	0x00ff


	//----- nvinfo : EIATTR_NUM_BARRIERS
	.align		4
        /*0030*/ 	.byte	0x02, 0x4c
        /*0032*/ 	.byte	0x01
	.zero		1


	//----- nvinfo : EIATTR_MERCURY_ISA_VERSION
	.align		4
        /*0034*/ 	.byte	0x03, 0x5f
        /*0036*/ 	.short	0x0101


	//----- nvinfo : EIATTR_VRC_CTA_INIT_COUNT
	.align		4
        /*0038*/ 	.byte	0x02, 0x4a
	.zero		1
	.zero		1


	//----- nvinfo : EIATTR_EXIT_INSTR_OFFSETS
	.align		4
        /*003c*/ 	.byte	0x04, 0x1c
        /*003e*/ 	.short	(.L_37 - .L_36)


	//   ....[0]....
.L_36:
        /*0040*/ 	.word	0x00000030


	//   ....[1]....
        /*0044*/ 	.word	0x00000720


	//----- nvinfo : EIATTR_CRS_STACK_SIZE
	.align		4
.L_37:
        /*0048*/ 	.byte	0x04, 0x1e
        /*004a*/ 	.short	(.L_39 - .L_38)
.L_38:
        /*004c*/ 	.word	0x00000000


	//----- nvinfo : EIATTR_CBANK_PARAM_SIZE
	.align		4
.L_39:
        /*0050*/ 	.byte	0x03, 0x19
        /*0052*/ 	.short	0x000c


	//----- nvinfo : EIATTR_PARAM_CBANK
	.align		4
        /*0054*/ 	.byte	0x04, 0x0a
        /*0056*/ 	.short	(.L_41 - .L_40)
	.align		4
.L_40:
        /*0058*/ 	.word	index@(.nv.constant0._Z19odd_even_sort_blockPii)
        /*005c*/ 	.short	0x0380
        /*005e*/ 	.short	0x000c


	//----- nvinfo : EIATTR_SW_WAR
	.align		4
.L_41:
        /*0060*/ 	.byte	0x04, 0x36
        /*0062*/ 	.short	(.L_43 - .L_42)
.L_42:
        /*0064*/ 	.word	0x00000008
.L_43:


//--------------------- .nv.callgraph             --------------------------
	.section	.nv.callgraph,"",@"SHT_CUDA_CALLGRAPH"
	.align	4
	.sectionentsize	8
	.align		4
        /*0000*/ 	.word	0x00000000
	.align		4
        /*0004*/ 	.word	0xffffffff
	.align		4
        /*0008*/ 	.word	0x00000000
	.align		4
        /*000c*/ 	.word	0xfffffffe
	.align		4
        /*0010*/ 	.word	0x00000000
	.align		4
        /*0014*/ 	.word	0xfffffffd
	.align		4
        /*0018*/ 	.word	0x00000000
	.align		4
        /*001c*/ 	.word	0xfffffffc


//--------------------- .text._Z20bitonic_merge_globalPiiii --------------------------
	.section	.text._Z20bitonic_merge_globalPiiii,"ax",@progbits
	.align	128
        .global         _Z20bitonic_merge_globalPiiii
        .type           _Z20bitonic_merge_globalPiiii,@function
        .size           _Z20bitonic_merge_globalPiiii,(.L_x_35 - _Z20bitonic_merge_globalPiiii)
        .other          _Z20bitonic_merge_globalPiiii,@"STO_CUDA_ENTRY STV_DEFAULT"
_Z20bitonic_merge_globalPiiii:
.text._Z20bitonic_merge_globalPiiii:
[----:B------:R-:W-:Y:S08]  /*0000*/  LDC R1, c[0x0][0x37c] ;  /* 0x0000df00ff017b82 */ /* 0x000ff00000000800 */
[----:B------:R-:W0:Y:S02]  /*0010*/  LDC R2, c[0x0][0x388] ;  /* 0x0000e200ff027b82 */ /* 0x000e240000000800 */
[----:B0-----:R-:W-:-:S13]  /*0020*/  ISETP.GE.AND P0, PT, R2, 0x1, PT ;  /* 0x000000010200780c */ /* 0x001fda0003f06270 */
[----:B------:R-:W-:Y:S05]  /*0030*/  @!P0 EXIT ;  /* 0x000000000000894d */ /* 0x000fea0003800000 */
[----:B------:R-:W0:Y:S01]  /*0040*/  S2UR UR4, SR_CTAID.X ;  /* 0x00000000000479c3 */ /* 0x000e220000002500 */
[----:B------:R-:W0:Y:S01]  /*0050*/  LDCU UR5, c[0x0][0x360] ;  /* 0x00006c00ff0577ac */ /* 0x000e220008000800 */
[----:B------:R-:W1:Y:S01]  /*0060*/  S2R R6, SR_TID.X ;  /* 0x0000000000067919 */ /* 0x000e620000002100 */
[C---:B------:R-:W-:Y:S01]  /*0070*/  ISETP.GE.U32.AND P0, PT, R2.reuse, 0xc0001, PT ;  /* 0x000c00010200780c */ /* 0x040fe20003f06070 */
[----:B------:R-:W-:Y:S01]  /*0080*/  VIADD R0, R2, 0xffffffff ;  /* 0xffffffff02007836 */ /* 0x000fe20000000000 */
[----:B------:R-:W2:Y:S01]  /*0090*/  LDCU.64 UR8, c[0x0][0x358] ;  /* 0x00006b00ff0877ac */ /* 0x000ea20008000a00 */
[----:B------:R-:W-:-:S03]  /*00a0*/  IMAD.MOV.U32 R7, RZ, RZ, RZ ;  /* 0x000000ffff077224 */ /* 0x000fc600078e00ff */
[----:B------:R-:W-:-:S04]  /*00b0*/  LEA.HI R4, R0, 0x1, RZ, 0xe ;  /* 0x0000000100047811 */ /* 0x000fc800078f70ff */
[----:B------:R-:W-:Y:S01]  /*00c0*/  LOP3.LUT R0, R4, 0x3, RZ, 0xc0, !PT ;  /* 0x0000000304007812 */ /* 0x000fe200078ec0ff */
[----:B0-----:R-:W-:Y:S02]  /*00d0*/  UIMAD UR4, UR4, UR5, URZ ;  /* 0x00000005040472a4 */ /* 0x001fe4000f8e02ff */
[----:B--2---:R-:W-:Y:S10]  /*00e0*/  @!P0 BRA `(.L_x_0) ;  /* 0x00000004004c8947 */ /* 0x004ff40003800000 */
[----:B------:R-:W0:Y:S01]  /*00f0*/  LDC.64 R2, c[0x0][0x380] ;  /* 0x0000e000ff027b82 */ /* 0x000e220000000a00 */
[----:B------:R-:W2:Y:S01]  /*0100*/  LDCU.64 UR6, c[0x0][0x380] ;  /* 0x00007000ff0677ac */ /* 0x000ea20008000a00 */
[----:B------:R-:W-:Y:S01]  /*0110*/  LOP3.LUT R4, R4, 0x7ffc, RZ, 0xc0, !PT ;  /* 0x00007ffc04047812 */ /* 0x000fe200078ec0ff */
[----:B-1----:R-:W-:Y:S02]  /*0120*/  VIADD R8, R6, UR4 ;  /* 0x0000000406087c36 */ /* 0x002fe40008000000 */
[----:B------:R-:W-:Y:S01]  /*0130*/  IMAD.MOV.U32 R7, RZ, RZ, 0x80000 ;  /* 0x00080000ff077424 */ /* 0x000fe200078e00ff */
[----:B------:R-:W1:Y:S01]  /*0140*/  LDCU UR10, c[0x0][0x38c] ;  /* 0x00007180ff0a77ac */ /* 0x000e620008000800 */
[----:B------:R-:W-:Y:S01]  /*0150*/  IMAD.MOV R9, RZ, RZ, -R4 ;  /* 0x000000ffff097224 */ /* 0x000fe200078e0a04 */
[----:B------:R-:W3:Y:S01]  /*0160*/  LDCU UR11, c[0x0][0x390] ;  /* 0x00007200ff0b77ac */ /* 0x000ee20008000800 */
[----:B------:R-:W4:Y:S01]  /*0170*/  LDCU UR12, c[0x0][0x388] ;  /* 0x00007100ff0c77ac */ /* 0x000f220008000800 */
[----:B--2---:R-:W-:-:S04]  /*0180*/  UIADD3 UR5, UP0, UPT, UR6, 0x200000, URZ ;  /* 0x0020000006057890 */ /* 0x004fc8000ff1e0ff */
[----:B------:R-:W-:-:S12]  /*0190*/  UIADD3.X UR6, UPT, UPT, URZ, UR7, URZ, UP0, !UPT ;  /* 0x00000007ff067290 */ /* 0x000fd800087fe4ff */
.L_x_9:
[C---:B----4-:R-:W-:Y:S01]  /*01a0*/  ISETP.GE.AND P0, PT, R8.reuse, UR12, PT ;  /* 0x0000000c08007c0c */ /* 0x050fe2000bf06270 */
[----:B------:R-:W-:Y:S01]  /*01b0*/  VIADD R9, R9, 0x4 ;  /* 0x0000000409097836 */ /* 0x000fe20000000000 */
[----:B------:R-:W-:Y:S01]  /*01c0*/  BSSY.RECONVERGENT B0, `(.L_x_1) ;  /* 0x0000017000007945 */ /* 0x000fe20003800200 */
[C---:B------:R-:W-:Y:S02]  /*01d0*/  VIADD R15, R8.reuse, 0x40000 ;  /* 0x00040000080f7836 */ /* 0x040fe40000000000 */
[C---:B------:R-:W-:Y:S01]  /*01e0*/  VIADD R16, R8.reuse, 0x80000 ;  /* 0x0008000008107836 */ /* 0x040fe20000000000 */
[----:B------:R-:W-:Y:S01]  /*01f0*/  ISETP.NE.AND P1, PT, R9, RZ, PT ;  /* 0x000000ff0900720c */ /* 0x000fe20003f25270 */
[----:B------:R-:W-:Y:S01]  /*0200*/  VIADD R10, R8, 0xc0000 ;  /* 0x000c0000080a7836 */ /* 0x000fe20000000000 */
[----:B------:R-:W-:Y:S01]  /*0210*/  ISETP.GE.AND P2, PT, R15, UR12, PT ;  /* 0x0000000c0f007c0c */ /* 0x000fe2000bf46270 */
[----:B-123--:R-:W-:Y:S01]  /*0220*/  IMAD.U32 R4, RZ, RZ, UR5 ;  /* 0x00000005ff047e24 */ /* 0x00efe2000f8e00ff */
[----:B------:R-:W-:Y:S01]  /*0230*/  ISETP.GE.AND P3, PT, R16, UR12, PT ;  /* 0x0000000c10007c0c */ /* 0x000fe2000bf66270 */
[----:B------:R-:W-:Y:S01]  /*0240*/  IMAD.U32 R5, RZ, RZ, UR6 ;  /* 0x00000006ff057e24 */ /* 0x000fe2000f8e00ff */
[----:B------:R-:W-:Y:S01]  /*0250*/  ISETP.GE.AND P4, PT, R10, UR12, PT ;  /* 0x0000000c0a007c0c */ /* 0x000fe2000bf86270 */
[----:B------:R-:W-:Y:S01]  /*0260*/  IMAD.WIDE R4, R8, 0x4, R4 ;  /* 0x0000000408047825 */ /* 0x000fe200078e0204 */
[----:B------:R-:W-:Y:S11]  /*0270*/  @P0 BRA `(.L_x_2) ;  /* 0x00000000002c0947 */ /* 0x000ff60003800000 */
[----:B-1----:R-:W-:-:S04]  /*0280*/  LOP3.LUT R13, R8, UR10, RZ, 0x3c, !PT ;  /* 0x0000000a080d7c12 */ /* 0x002fc8000f8e3cff */
[----:B------:R-:W-:-:S04]  /*0290*/  ISETP.GE.AND P0, PT, R13, UR12, PT ;  /* 0x0000000c0d007c0c */ /* 0x000fc8000bf06270 */
[----:B------:R-:W-:-:S13]  /*02a0*/  ISETP.LE.OR P0, PT, R13, R8, P0 ;  /* 0x000000080d00720c */ /* 0x000fda0000703670 */
[----:B------:R-:W-:Y:S05]  /*02b0*/  @P0 BRA `(.L_x_2) ;  /* 0x00000000001c0947 */ /* 0x000fea0003800000 */
[----:B0-----:R-:W-:Y:S01]  /*02c0*/  IMAD.WIDE R12, R13, 0x4, R2 ;  /* 0x000000040d0c7825 */ /* 0x001fe200078e0202 */
[----:B------:R-:W2:Y:S04]  /*02d0*/  LDG.E R11, desc[UR8][R4.64+-0x200000] ;  /* 0xe0000008040b7981 */ /* 0x000ea8000c1e1900 */
[----:B------:R-:W2:Y:S01]  /*02e0*/  LDG.E R14, desc[UR8][R12.64] ;  /* 0x000000080c0e7981 */ /* 0x000ea2000c1e1900 */
[----:B---3--:R-:W-:-:S04]  /*02f0*/  LOP3.LUT P0, RZ, R8, UR11, RZ, 0xc0, !PT ;  /* 0x0000000b08ff7c12 */ /* 0x008fc8000f80c0ff */
[----:B--2---:R-:W-:-:S13]  /*0300*/  ISETP.GT.XOR P0, PT, R11, R14, P0 ;  /* 0x0000000e0b00720c */ /* 0x004fda0000704a70 */
[----:B------:R2:W-:Y:S04]  /*0310*/  @P0 STG.E desc[UR8][R4.64+-0x200000], R14 ;  /* 0xe000000e04000986 */ /* 0x0005e8000c101908 */
[----:B------:R2:W-:Y:S02]  /*0320*/  @P0 STG.E desc[UR8][R12.64], R11 ;  /* 0x0000000b0c000986 */ /* 0x0005e4000c101908 */
.L_x_2:
[----:B-1-3--:R-:W-:Y:S05]  /*0330*/  BSYNC.RECONVERGENT B0 ;  /* 0x0000000000007941 */ /* 0x00afea0003800200 */
.L_x_1:
[----:B------:R-:W-:Y:S04]  /*0340*/  BSSY.RECONVERGENT B0, `(.L_x_3) ;  /* 0x000000d000007945 */ /* 0x000fe80003800200 */
[----:B------:R-:W-:Y:S05]  /*0350*/  @P2 BRA `(.L_x_4) ;  /* 0x00000000002c2947 */ /* 0x000fea0003800000 */
[----:B--2---:R-:W-:-:S04]  /*0360*/  LOP3.LUT R12, R15, UR10, RZ, 0x3c, !PT ;  /* 0x0000000a0f0c7c12 */ /* 0x004fc8000f8e3cff */
[----:B------:R-:W-:-:S04]  /*0370*/  ISETP.GE.AND P0, PT, R12, UR12, PT ;  /* 0x0000000c0c007c0c */ /* 0x000fc8000bf06270 */
[----:B------:R-:W-:-:S13]  /*0380*/  ISETP.LE.OR P0, PT, R12, R15, P0 ;  /* 0x0000000f0c00720c */ /* 0x000fda0000703670 */
[----:B------:R-:W-:Y:S05]  /*0390*/  @P0 BRA `(.L_x_4) ;  /* 0x00000000001c0947 */ /* 0x000fea0003800000 */
[----:B0-----:R-:W-:Y:S01]  /*03a0*/  IMAD.WIDE R12, R12, 0x4, R2 ;  /* 0x000000040c0c7825 */ /* 0x001fe200078e0202 */
[----:B------:R-:W2:Y:S04]  /*03b0*/  LDG.E R11, desc[UR8][R4.64+-0x100000] ;  /* 0xf0000008040b7981 */ /* 0x000ea8000c1e1900 */
[----:B------:R-:W2:Y:S01]  /*03c0*/  LDG.E R14, desc[UR8][R12.64] ;  /* 0x000000080c0e7981 */ /* 0x000ea2000c1e1900 */
[----:B------:R-:W-:-:S04]  /*03d0*/  LOP3.LUT P0, RZ, R15, UR11, RZ, 0xc0, !PT ;  /* 0x0000000b0fff7c12 */ /* 0x000fc8000f80c0ff */
[----:B--2---:R-:W-:-:S13]  /*03e0*/  ISETP.GT.XOR P0, PT, R11, R14, P0 ;  /* 0x0000000e0b00720c */ /* 0x004fda0000704a70 */
[----:B------:R1:W-:Y:S04]  /*03f0*/  @P0 STG.E desc[UR8][R4.64+-0x100000], R14 ;  /* 0xf000000e04000986 */ /* 0x0003e8000c101908 */
[----:B------:R1:W-:Y:S02]  /*0400*/  @P0 STG.E desc[UR8][R12.64], R11 ;  /* 0x0000000b0c000986 */ /* 0x0003e4000c101908 */
.L_x_4:
[----:B------:R-:W-:Y:S05]  /*0410*/  BSYNC.RECONVERGENT B0 ;  /* 0x0000000000007941 */ /* 0x000fea0003800200 */
.L_x_3:
[----:B------:R-:W-:Y:S04]  /*0420*/  BSSY.RECONVERGENT B0, `(.L_x_5) ;  /* 0x000000d000007945 */ /* 0x000fe80003800200 */
[----:B------:R-:W-:Y:S05]  /*0430*/  @P3 BRA `(.L_x_6) ;  /* 0x00000000002c3947 */ /* 0x000fea0003800000 */
[----:B-12---:R-:W-:-:S04]  /*0440*/  LOP3.LUT R13, R16, UR10, RZ, 0x3c, !PT ;  /* 0x0000000a100d7c12 */ /* 0x006fc8000f8e3cff */
        /* <DEDUP_REMOVED lines=10> */
.L_x_6:
[----:B------:R-:W-:Y:S05]  /*04f0*/  BSYNC.RECONVERGENT B0 ;  /* 0x0000000000007941 */ /* 0x000fea0003800200 */
.L_x_5:
[----:B------:R-:W-:Y:S04]  /*0500*/  BSSY.RECONVERGENT B0, `(.L_x_7) ;  /* 0x000000d000007945 */ /* 0x000fe80003800200 */
[----:B------:R-:W-:Y:S05]  /*0510*/  @P4 BRA `(.L_x_8) ;  /* 0x00000000002c4947 */ /* 0x000fea0003800000 */
[----:B-123--:R-:W-:-:S04]  /*0520*/  LOP3.LUT R13, R10, UR10, RZ, 0x3c, !PT ;  /* 0x0000000a0a0d7c12 */ /* 0x00efc8000f8e3cff */
        /* <DEDUP_REMOVED lines=10> */
.L_x_8:
[----:B------:R-:W-:Y:S05]  /*05d0*/  BSYNC.RECONVERGENT B0 ;  /* 0x0000000000007941 */ /* 0x000fea0003800200 */
.L_x_7:
[----:B------:R-:W-:Y:S02]  /*05e0*/  VIADD R7, R7, 0x100000 ;  /* 0x0010000007077836 */ /* 0x000fe40000000000 */
[----:B------:R-:W-:Y:S01]  /*05f0*/  VIADD R8, R8, 0x100000 ;  /* 0x0010000008087836 */ /* 0x000fe20000000000 */
[----:B------:R-:W-:Y:S06]  /*0600*/  @P1 BRA `(.L_x_9) ;  /* 0xfffffff800e41947 */ /* 0x000fec000383ffff */
[----:B------:R-:W-:-:S07]  /*0610*/  VIADD R7, R7, 0xfff80000 ;  /* 0xfff8000007077836 */ /* 0x000fce0000000000 */
.L_x_0:
[----:B------:R-:W-:-:S13]  /*0620*/  ISETP.NE.AND P0, PT, R0, RZ, PT ;  /* 0x000000ff0000720c */ /* 0x000fda0003f05270 */
[----:B------:R-:W-:Y:S05]  /*0630*/  @!P0 EXIT ;  /* 0x000000000000894d */ /* 0x000fea0003800000 */
[----:B------:R-:W0:Y:S01]  /*0640*/  LDC.64 R8, c[0x0][0x380] ;  /* 0x0000e000ff087b82 */ /* 0x000e220000000a00 */
[----:B-1----:R-:W-:Y:S01]  /*0650*/  IADD3 R7, PT, PT, R6, UR4, R7 ;  /* 0x0000000406077c10 */ /* 0x002fe2000fffe007 */
[----:B------:R-:W-:Y:S01]  /*0660*/  IMAD.MOV R0, RZ, RZ, -R0 ;  /* 0x000000ffff007224 */ /* 0x000fe200078e0a00 */
[----:B------:R-:W1:Y:S01]  /*0670*/  LDCU UR6, c[0x0][0x38c] ;  /* 0x00007180ff0677ac */ /* 0x000e620008000800 */
[----:B------:R-:W0:Y:S01]  /*0680*/  LDCU UR7, c[0x0][0x390] ;  /* 0x00007200ff0777ac */ /* 0x000e220008000800 */
[----:B------:R-:W0:Y:S04]  /*0690*/  LDCU UR5, c[0x0][0x388] ;  /* 0x00007100ff0577ac */ /* 0x000e280008000800 */
.L_x_12:
[----:B0-----:R-:W-:Y:S01]  /*06a0*/  ISETP.GE.AND P0, PT, R7, UR5, PT ;  /* 0x0000000507007c0c */ /* 0x001fe2000bf06270 */
[----:B------:R-:W-:Y:S01]  /*06b0*/  VIADD R0, R0, 0x1 ;  /* 0x0000000100007836 */ /* 0x000fe20000000000 */
[----:B------:R-:W-:Y:S04]  /*06c0*/  BSSY.RECONVERGENT B0, `(.L_x_10) ;  /* 0x000000f000007945 */ /* 0x000fe80003800200 */
[----:B------:R-:W-:-:S07]  /*06d0*/  ISETP.NE.AND P1, PT, R0, RZ, PT ;  /* 0x000000ff0000720c */ /* 0x000fce0003f25270 */
[----:B------:R-:W-:Y:S06]  /*06e0*/  @P0 BRA `(.L_x_11) ;  /* 0x0000000000300947 */ /* 0x000fec0003800000 */
[----:B-1234-:R-:W-:-:S04]  /*06f0*/  LOP3.LUT R4, R7, UR6, RZ, 0x3c, !PT ;  /* 0x0000000607047c12 */ /* 0x01efc8000f8e3cff */
[----:B------:R-:W-:-:S04]  /*0700*/  ISETP.GE.AND P0, PT, R4, UR5, PT ;  /* 0x0000000504007c0c */ /* 0x000fc8000bf06270 */
[----:B------:R-:W-:-:S13]  /*0710*/  ISETP.LE.OR P0, PT, R4, R7, P0 ;  /* 0x000000070400720c */ /* 0x000fda0000703670 */
[----:B------:R-:W-:Y:S05]  /*0720*/  @P0 BRA `(.L_x_11) ;  /* 0x0000000000200947 */ /* 0x000fea0003800000 */
[----:B------:R-:W-:-:S04]  /*0730*/  IMAD.WIDE R4, R4, 0x4, R8 ;  /* 0x0000000404047825 */ /* 0x000fc800078e0208 */
[C---:B------:R-:W-:Y:S01]  /*0740*/  IMAD.WIDE R2, R7.reuse, 0x4, R8 ;  /* 0x0000000407027825 */ /* 0x040fe200078e0208 */
[----:B------:R-:W2:Y:S04]  /*0750*/  LDG.E R6, desc[UR8][R4.64] ;  /* 0x0000000804067981 */ /* 0x000ea8000c1e1900 */
[----:B------:R-:W2:Y:S01]  /*0760*/  LDG.E R11, desc[UR8][R2.64] ;  /* 0x00000008020b7981 */ /* 0x000ea2000c1e1900 */
[----:B------:R-:W-:-:S04]  /*0770*/  LOP3.LUT P0, RZ, R7, UR7, RZ, 0xc0, !PT ;  /* 0x0000000707ff7c12 */ /* 0x000fc8000f80c0ff */
[----:B--2---:R-:W-:-:S13]  /*0780*/  ISETP.GT.XOR P0, PT, R11, R6, P0 ;  /* 0x000000060b00720c */ /* 0x004fda0000704a70 */
[----:B------:R0:W-:Y:S04]  /*0790*/  @P0 STG.E desc[UR8][R2.64], R6 ;  /* 0x0000000602000986 */ /* 0x0001e8000c101908 */
[----:B------:R0:W-:Y:S02]  /*07a0*/  @P0 STG.E desc[UR8][R4.64], R11 ;  /* 0x0000000b04000986 */ /* 0x0001e4000c101908 */
.L_x_11:
[----:B-1----:R-:W-:Y:S05]  /*07b0*/  BSYNC.RECONVERGENT B0 ;  /* 0x0000000000007941 */ /* 0x002fea0003800200 */
.L_x_10:
[----:B------:R-:W-:Y:S01]  /*07c0*/  VIADD R7, R7, 0x40000 ;  /* 0x0004000007077836 */ /* 0x000fe20000000000 */
[----:B------:R-:W-:Y:S06]  /*07d0*/  @P1 BRA `(.L_x_12) ;  /* 0xfffffffc00b01947 */ /* 0x000fec000383ffff */
[----:B------:R-:W-:Y:S05]  /*07e0*/  EXIT ;  /* 0x000000000000794d */ /* 0x000fea0003800000 */
.L_x_13:
[----:B------:R-:W-:-:S00]  /*07f0*/  BRA `(.L_x_13) ;  /* 0xfffffffc00fc7947 */ /* 0x000fc0000383ffff */
[----:B------:R-:W-:-:S00]  /*0800*/  NOP ;  /* 0x0000000000007918 */ /* 0x000fc00000000000 */
[----:B------:R-:W-:-:S00]  /*0810*/  NOP ;  /* 0x0000000000007918 */ /* 0x000fc00000000000 */
[----:B------:R-:W-:-:S00]  /*0820*/  NOP ;  /* 0x0000000000007918 */ /* 0x000fc00000000000 */
[----:B------:R-:W-:-:S00]  /*0830*/  NOP ;  /* 0x0000000000007918 */ /* 0x000fc00000000000 */
[----:B------:R-:W-:-:S00]  /*0840*/  NOP ;  /* 0x0000000000007918 */ /* 0x000fc00000000000 */
[----:B------:R-:W-:-:S00]  /*0850*/  NOP ;  /* 0x0000000000007918 */ /* 0x000fc00000000000 */
[----:B------:R-:W-:-:S00]  /*0860*/  NOP ;  /* 0x0000000000007918 */ /* 0x000fc00000000000 */
[----:B------:R-:W-:-:S00]  /*0870*/  NOP ;  /* 0x0000000000007918 */ /* 0x000fc00000000000 */
.L_x_35:


//--------------------- .text._Z19odd_even_sort_blockPii --------------------------
	.section	.text._Z19odd_even_sort_blockPii,"ax",@progbits
	.align	128
        .global         _Z19odd_even_sort_blockPii
        .type           _Z19odd_even_sort_blockPii,@function
        .size           _Z19odd_even_sort_blockPii,(.L_x_36 - _Z19odd_even_sort_blockPii)
        .other          _Z19odd_even_sort_blockPii,@"STO_CUDA_ENTRY STV_DEFAULT"
_Z19odd_even_sort_blockPii:
.text._Z19odd_even_sort_blockPii:
[----:B------:R-:W-:Y:S08]  /*0000*/  LDC R1, c[0x0][0x37c] ;  /* 0x0000df00ff017b82 */ /* 0x000ff00000000800 */
[----:B------:R-:W0:Y:S02]  /*0010*/  LDC R0, c[0x0][0x388] ;  /* 0x0000e200ff007b82 */ /* 0x000e240000000800 */
[----:B0-----:R-:W-:-:S13]  /*0020*/  ISETP.GE.AND P0, PT, R0, 0x1, PT ;  /* 0x000000010000780c */ /* 0x001fda0003f06270 */
[----:B------:R-:W-:Y:S05]  /*0030*/  @!P0 EXIT ;  /* 0x000000000000894d */ /* 0x000fea0003800000 */
[----:B------:R-:W0:Y:S01]  /*0040*/  S2R R4, SR_TID.X ;  /* 0x0000000000047919 */ /* 0x000e220000002100 */
[----:B------:R-:W1:Y:S01]  /*0050*/  S2UR UR5, SR_CgaCtaId ;  /* 0x00000000000579c3 */ /* 0x000e620000008800 */
[----:B------:R-:W-:Y:S01]  /*0060*/  UMOV UR4, 0x400 ;  /* 0x0000040000047882 */ /* 0x000fe20000000000 */
[----:B------:R-:W2:Y:S06]  /*0070*/  LDCU.64 UR6, c[0x0][0x358] ;  /* 0x00006b00ff0677ac */ /* 0x000eac0008000a00 */
[----:B------:R-:W3:Y:S08]  /*0080*/  S2UR UR8, SR_CTAID.X ;  /* 0x00000000000879c3 */ /* 0x000ef00000002500 */
[----:B------:R-:W3:Y:S01]  /*0090*/  LDC R3, c[0x0][0x360] ;  /* 0x0000d800ff037b82 */ /* 0x000ee20000000800 */
[----:B-1----:R-:W-:Y:S01]  /*00a0*/  ULEA UR4, UR5, UR4, 0x18 ;  /* 0x0000000405047291 */ /* 0x002fe2000f8ec0ff */
[----:B0-----:R-:W-:-:S02]  /*00b0*/  ISETP.GE.U32.AND P0, PT, R4, 0x1ff, PT ;  /* 0x000001ff0400780c */ /* 0x001fc40003f06070 */
[----:B------:R-:W-:-:S04]  /*00c0*/  LOP3.LUT P1, R0, R4, 0x1, RZ, 0xc0, !PT ;  /* 0x0000000104007812 */ /* 0x000fc8000782c0ff */
[----:B------:R-:W-:Y:S02]  /*00d0*/  ISETP.EQ.U32.AND P0, PT, R0, 0x1, !P0 ;  /* 0x000000010000780c */ /* 0x000fe40004702070 */
[C---:B------:R-:W-:Y:S01]  /*00e0*/  ISETP.LT.U32.AND P1, PT, R4.reuse, 0x1ff, !P1 ;  /* 0x000001ff0400780c */ /* 0x040fe20004f21070 */
[----:B---3--:R-:W-:Y:S01]  /*00f0*/  IMAD R0, R3, UR8, R4 ;  /* 0x0000000803007c24 */ /* 0x008fe2000f8e0204 */
[----:B------:R-:W-:Y:S01]  /*0100*/  LEA R4, R4, UR4, 0x2 ;  /* 0x0000000404047c11 */ /* 0x000fe2000f8e10ff */
[----:B--2---:R-:W-:-:S10]  /*0110*/  UMOV UR4, URZ ;  /* 0x000000ff00047c82 */ /* 0x004fd40008000000 */
.L_x_33:
[----:B0-----:R-:W0:Y:S01]  /*0120*/  LDCU UR5, c[0x0][0x388] ;  /* 0x00007100ff0577ac */ /* 0x001e220008000800 */
[----:B-1----:R-:W1:Y:S01]  /*0130*/  LDC.64 R2, c[0x0][0x380] ;  /* 0x0000e000ff027b82 */ /* 0x002e620000000a00 */
[----:B------:R-:W-:Y:S01]  /*0140*/  VIADD R7, R0, UR4 ;  /* 0x0000000400077c36 */ /* 0x000fe20008000000 */
[----:B------:R-:W-:Y:S01]  /*0150*/  BSSY.RECONVERGENT B0, `(.L_x_14) ;  /* 0x0000008000007945 */ /* 0x000fe20003800200 */
[----:B------:R-:W-:Y:S01]  /*0160*/  UIADD3 UR4, UPT, UPT, UR4, 0x40000, URZ ;  /* 0x0004000004047890 */ /* 0x000fe2000fffe0ff */
[----:B------:R-:W-:Y:S02]  /*0170*/  IMAD.MOV.U32 R5, RZ, RZ, 0x7fffffff ;  /* 0x7fffffffff057424 */ /* 0x000fe400078e00ff */
[C---:B0-----:R-:W-:Y:S01]  /*0180*/  ISETP.GE.AND P2, PT, R7.reuse, UR5, PT ;  /* 0x0000000507007c0c */ /* 0x041fe2000bf46270 */
[----:B------:R-:W-:Y:S01]  /*0190*/  UISETP.GE.AND UP0, UPT, UR4, UR5, UPT ;  /* 0x000000050400728c */ /* 0x000fe2000bf06270 */
[----:B-1----:R-:W-:-:S11]  /*01a0*/  IMAD.WIDE R2, R7, 0x4, R2 ;  /* 0x0000000407027825 */ /* 0x002fd600078e0202 */
[----:B------:R-:W-:Y:S05]  /*01b0*/  @P2 BRA `(.L_x_15) ;  /* 0x0000000000042947 */ /* 0x000fea0003800000 */
[----:B------:R0:W5:Y:S02]  /*01c0*/  LDG.E R5, desc[UR6][R2.64] ;  /* 0x0000000602057981 */ /* 0x000164000c1e1900 */
.L_x_15:
[----:B------:R-:W-:Y:S05]  /*01d0*/  BSYNC.RECONVERGENT B0 ;  /* 0x0000000000007941 */ /* 0x000fea0003800200 */
.L_x_14:
[----:B-----5:R1:W-:Y:S01]  /*01e0*/  STS [R4], R5 ;  /* 0x0000000504007388 */ /* 0x0203e20000000800 */
[----:B------:R-:W-:Y:S01]  /*01f0*/  UMOV UR5, URZ ;  /* 0x000000ff00057c82 */ /* 0x000fe20008000000 */
[----:B------:R-:W-:Y:S06]  /*0200*/  BAR.SYNC.DEFER_BLOCKING 0x0 ;  /* 0x0000000000007b1d */ /* 0x000fec0000010000 */
.L_x_32:
[----:B------:R-:W-:Y:S04]  /*0210*/  BSSY.RECONVERGENT B0, `(.L_x_16) ;  /* 0x0000007000007945 */ /* 0x000fe80003800200 */
[----:B-1234-:R-:W-:Y:S05]  /*0220*/  @!P1 BRA `(.L_x_17) ;  /* 0x0000000000149947 */ /* 0x01efea0003800000 */
[----:B-1----:R-:W-:Y:S04]  /*0230*/  LDS R5, [R4] ;  /* 0x0000000004057984 */ /* 0x002fe80000000800 */
[----:B------:R-:W1:Y:S02]  /*0240*/  LDS R6, [R4+0x4] ;  /* 0x0000040004067984 */ /* 0x000e640000000800 */
[----:B-1----:R-:W-:-:S13]  /*0250*/  ISETP.GT.AND P2, PT, R5, R6, PT ;  /* 0x000000060500720c */ /* 0x002fda0003f44270 */
[----:B------:R2:W-:Y:S04]  /*0260*/  @P2 STS [R4], R6 ;  /* 0x0000000604002388 */ /* 0x0005e80000000800 */
[----:B------:R2:W-:Y:S02]  /*0270*/  @P2 STS [R4+0x4], R5 ;  /* 0x0000040504002388 */ /* 0x0005e40000000800 */
.L_x_17:
[----:B------:R-:W-:Y:S05]  /*0280*/  BSYNC.RECONVERGENT B0 ;  /* 0x0000000000007941 */ /* 0x000fea0003800200 */
.L_x_16:
[----:B------:R-:W-:Y:S06]  /*0290*/  BAR.SYNC.DEFER_BLOCKING 0x0 ;  /* 0x0000000000007b1d */ /* 0x000fec0000010000 */
[----:B------:R-:W-:Y:S04]  /*02a0*/  BSSY.RECONVERGENT B0, `(.L_x_18) ;  /* 0x0000007000007945 */ /* 0x000fe80003800200 */
[----:B------:R-:W-:Y:S05]  /*02b0*/  @!P0 BRA `(.L_x_19) ;  /* 0x0000000000148947 */ /* 0x000fea0003800000 */
[----:B-12---:R-:W-:Y:S04]  /*02c0*/  LDS R5, [R4] ;  /* 0x0000000004057984 */ /* 0x006fe80000000800 */
[----:B------:R-:W1:Y:S02]  /*02d0*/  LDS R6, [R4+0x4] ;  /* 0x0000040004067984 */ /* 0x000e640000000800 */
[----:B-1----:R-:W-:-:S13]  /*02e0*/  ISETP.GT.AND P2, PT, R5, R6, PT ;  /* 0x000000060500720c */ /* 0x002fda0003f44270 */
[----:B------:R3:W-:Y:S04]  /*02f0*/  @P2 STS [R4], R6 ;  /* 0x0000000604002388 */ /* 0x0007e80000000800 */
[----:B------:R3:W-:Y:S02]  /*0300*/  @P2 STS [R4+0x4], R5 ;  /* 0x0000040504002388 */ /* 0x0007e40000000800 */
.L_x_19:
[----:B------:R-:W-:Y:S05]  /*0310*/  BSYNC.RECONVERGENT B0 ;  /* 0x0000000000007941 */ /* 0x000fea0003800200 */
.L_x_18:
[----:B------:R-:W-:Y:S06]  /*0320*/  BAR.SYNC.DEFER_BLOCKING 0x0 ;  /* 0x0000000000007b1d */ /* 0x000fec0000010000 */
[----:B------:R-:W-:Y:S04]  /*0330*/  BSSY.RECONVERGENT B0, `(.L_x_20) ;  /* 0x0000007000007945 */ /* 0x000fe80003800200 */
[----:B------:R-:W-:Y:S05]  /*0340*/  @!P1 BRA `(.L_x_21) ;  /* 0x0000000000149947 */ /* 0x000fea0003800000 */
[----:B-123--:R-:W-:Y:S04]  /*0350*/  LDS R5, [R4] ;  /* 0x0000000004057984 */ /* 0x00efe80000000800 */
[----:B------:R-:W1:Y:S02]  /*0360*/  LDS R6, [R4+0x4] ;  /* 0x0000040004067984 */ /* 0x000e640000000800 */
[----:B-1----:R-:W-:-:S13]  /*0370*/  ISETP.GT.AND P2, PT, R5, R6, PT ;  /* 0x000000060500720c */ /* 0x002fda0003f44270 */
[----:B------:R4:W-:Y:S04]  /*0380*/  @P2 STS [R4], R6 ;  /* 0x0000000604002388 */ /* 0x0009e80000000800 */
[----:B------:R4:W-:Y:S02]  /*0390*/  @P2 STS [R4+0x4], R5 ;  /* 0x0000040504002388 */ /* 0x0009e40000000800 */
.L_x_21:
[----:B------:R-:W-:Y:S05]  /*03a0*/  BSYNC.RECONVERGENT B0 ;  /* 0x0000000000007941 */ /* 0x000fea0003800200 */
.L_x_20:
[----:B------:R-:W-:Y:S06]  /*03b0*/  BAR.SYNC.DEFER_BLOCKING 0x0 ;  /* 0x0000000000007b1d */ /* 0x000fec0000010000 */
[----:B------:R-:W-:Y:S04]  /*03c0*/  BSSY.RECONVERGENT B0, `(.L_x_22) ;  /* 0x0000007000007945 */ /* 0x000fe80003800200 */
[----:B------:R-:W-:Y:S05]  /*03d0*/  @!P0 BRA `(.L_x_23) ;  /* 0x0000000000148947 */ /* 0x000fea0003800000 */
[----:B-1234-:R-:W-:Y:S04]  /*03e0*/  LDS R5, [R4] ;  /* 0x0000000004057984 */ /* 0x01efe80000000800 */
[----:B------:R-:W1:Y:S02]  /*03f0*/  LDS R6, [R4+0x4] ;  /* 0x0000040004067984 */ /* 0x000e640000000800 */
[----:B-1----:R-:W-:-:S13]  /*0400*/  ISETP.GT.AND P2, PT, R5, R6, PT ;  /* 0x000000060500720c */ /* 0x002fda0003f44270 */
[----:B------:R1:W-:Y:S04]  /*0410*/  @P2 STS [R4], R6 ;  /* 0x0000000604002388 */ /* 0x0003e80000000800 */
[----:B------:R1:W-:Y:S02]  /*0420*/  @P2 STS [R4+0x4], R5 ;  /* 0x0000040504002388 */ /* 0x0003e40000000800 */
.L_x_23:
[----:B------:R-:W-:Y:S05]  /*0430*/  BSYNC.RECONVERGENT B0 ;  /* 0x0000000000007941 */ /* 0x000fea0003800200 */
.L_x_22:
        /* <DEDUP_REMOVED lines=8> */
.L_x_25:
[----:B------:R-:W-:Y:S05]  /*04c0*/  BSYNC.RECONVERGENT B0 ;  /* 0x0000000000007941 */ /* 0x000fea0003800200 */
.L_x_24:
        /* <DEDUP_REMOVED lines=8> */
.L_x_27:
[----:B------:R-:W-:Y:S05]  /*0550*/  BSYNC.RECONVERGENT B0 ;  /* 0x0000000000007941 */ /* 0x000fea0003800200 */
.L_x_26:
        /* <DEDUP_REMOVED lines=8> */
.L_x_29:
[----:B------:R-:W-:Y:S05]  /*05e0*/  BSYNC.RECONVERGENT B0 ;  /* 0x0000000000007941 */ /* 0x000fea0003800200 */
.L_x_28:
[----:B------:R-:W-:Y:S01]  /*05f0*/  UIADD3 UR5, UPT, UPT, UR5, 0x8, URZ ;  /* 0x0000000805057890 */ /* 0x000fe2000fffe0ff */
[----:B------:R-:W-:Y:S03]  /*0600*/  BAR.SYNC.DEFER_BLOCKING 0x0 ;  /* 0x0000000000007b1d */ /* 0x000fe60000010000 */
[----:B------:R-:W-:-:S03]  /*0610*/  UISETP.NE.AND UP1, UPT, UR5, 0x200, UPT ;  /* 0x000002000500788c */ /* 0x000fc6000bf25270 */
[----:B------:R-:W-:Y:S04]  /*0620*/  BSSY.RECONVERGENT B0, `(.L_x_30) ;  /* 0x0000007000007945 */ /* 0x000fe80003800200 */
[----:B------:R-:W-:Y:S05]  /*0630*/  @!P0 BRA `(.L_x_31) ;  /* 0x0000000000148947 */ /* 0x000fea0003800000 */
[----:B-1234-:R-:W-:Y:S04]  /*0640*/  LDS R5, [R4] ;  /* 0x0000000004057984 */ /* 0x01efe80000000800 */
[----:B------:R-:W1:Y:S02]  /*0650*/  LDS R6, [R4+0x4] ;  /* 0x0000040004067984 */ /* 0x000e640000000800 */
[----:B-1----:R-:W-:-:S13]  /*0660*/  ISETP.GT.AND P2, PT, R5, R6, PT ;  /* 0x000000060500720c */ /* 0x002fda0003f44270 */
[----:B------:R1:W-:Y:S04]  /*0670*/  @P2 STS [R4], R6 ;  /* 0x0000000604002388 */ /* 0x0003e80000000800 */
[----:B------:R1:W-:Y:S02]  /*0680*/  @P2 STS [R4+0x4], R5 ;  /* 0x0000040504002388 */ /* 0x0003e40000000800 */
.L_x_31:
[----:B------:R-:W-:Y:S05]  /*0690*/  BSYNC.RECONVERGENT B0 ;  /* 0x0000000000007941 */ /* 0x000fea0003800200 */
.L_x_30:
[----:B------:R-:W-:Y:S06]  /*06a0*/  BAR.SYNC.DEFER_BLOCKING 0x0 ;  /* 0x0000000000007b1d */ /* 0x000fec0000010000 */
[----:B------:R-:W-:Y:S05]  /*06b0*/  BRA.U UP1, `(.L_x_32) ;  /* 0xfffffff901d47547 */ /* 0x000fea000b83ffff */
[----:B------:R-:W5:Y:S02]  /*06c0*/  LDCU UR5, c[0x0][0x388] ;  /* 0x00007100ff0577ac */ /* 0x000f640008000800 */
[----:B-----5:R-:W-:-:S13]  /*06d0*/  ISETP.GE.AND P2, PT, R7, UR5, PT ;  /* 0x0000000507007c0c */ /* 0x020fda000bf46270 */
[----:B-1234-:R-:W1:Y:S04]  /*06e0*/  @!P2 LDS R5, [R4] ;  /* 0x000000000405a984 */ /* 0x01ee680000000800 */
[----:B-1----:R1:W-:Y:S01]  /*06f0*/  @!P2 STG.E desc[UR6][R2.64], R5 ;  /* 0x000000050200a986 */ /* 0x0023e2000c101906 */
[----:B------:R-:W-:Y:S06]  /*0700*/  BAR.SYNC.DEFER_BLOCKING 0x0 ;  /* 0x0000000000007b1d */ /* 0x000fec0000010000 */
[----:B------:R-:W-:Y:S05]  /*0710*/  BRA.U !UP0, `(.L_x_33) ;  /* 0xfffffff908807547 */ /* 0x000fea000b83ffff */
[----:B------:R-:W-:Y:S05]  /*0720*/  EXIT ;  /* 0x000000000000794d */ /* 0x000fea0003800000 */
.L_x_34:
        /* <DEDUP_REMOVED lines=13> */
.L_x_36:


//--------------------- .nv.shared.reserved.0     --------------------------
	.section	.nv.shared.reserved.0,"aw",@nobits
	.weak		__nv_reservedSMEM_offset_0_alias
	.size		__nv_reservedSMEM_offset_0_alias, 0, 64
	.other		__nv_reservedSMEM_offset_0_alias,@"STO_CUDA_RESERVED_SHARED STV_DEFAULT"
__nv_reservedSMEM_offset_0_alias:
	.zero		0
	.zero		64


//--------------------- .nv.shared._Z19odd_even_sort_blockPii --------------------------
	.section	.nv.shared._Z19odd_even_sort_blockPii,"aw",@nobits
	.sectionflags	@""
	.align	4
.nv.shared._Z19odd_even_sort_blockPii:
	.zero		3072


//--------------------- .nv.constant0._Z20bitonic_merge_globalPiiii --------------------------
	.section	.nv.constant0._Z20bitonic_merge_globalPiiii,"a",@progbits
	.sectionflags	@""
	.align	4
.nv.constant0._Z20bitonic_merge_globalPiiii:
	.zero		916


//--------------------- .nv.constant0._Z19odd_even_sort_blockPii --------------------------
	.section	.nv.constant0._Z19odd_even_sort_blockPii,"a",@progbits
	.sectionflags	@""
	.align	4
.nv.constant0._Z19odd_even_sort_blockPii:
	.zero		908


//--------------------- SYMBOLS --------------------------

	.type		.nv.reservedSmem.offset0,@object
	.size		.nv.reservedSmem.offset0,0x4
	.type		.nv.reservedSmem.cap,@object
	.size		.nv.reservedSmem.cap,0x4
